//
// Generated by NVIDIA NVVM Compiler
//
// Compiler Build ID: CL-36424714
// Cuda compilation tools, release 13.0, V13.0.88
// Based on NVVM 20.0.0
//

.version 9.0
.target sm_100
.address_size 64

	// .globl	_Z9vectorSinPfS_i
.global .align 4 .b8 __cudart_i2opi_f[24] = {65, 144, 67, 60, 153, 149, 98, 219, 192, 221, 52, 245, 209, 87, 39, 252, 41, 21, 68, 78, 110, 131, 249, 162};

.visible .entry _Z9vectorSinPfS_i(
	.param .u64 .ptr .align 1 _Z9vectorSinPfS_i_param_0,
	.param .u64 .ptr .align 1 _Z9vectorSinPfS_i_param_1,
	.param .u32 _Z9vectorSinPfS_i_param_2
)
{
	.local .align 4 .b8 	__local_depot0[28];
	.reg .b64 	%SP;
	.reg .b64 	%SPL;
	.reg .pred 	%p<10>;
	.reg .b32 	%r<45>;
	.reg .b32 	%f<28>;
	.reg .b64 	%rd<29>;
	.reg .b64 	%fd<3>;

	mov.u64 	%SPL, __local_depot0;
	ld.param.u64 	%rd9, [_Z9vectorSinPfS_i_param_0];
	ld.param.u64 	%rd10, [_Z9vectorSinPfS_i_param_1];
	ld.param.u32 	%r16, [_Z9vectorSinPfS_i_param_2];
	add.u64 	%rd1, %SPL, 0;
	mov.u32 	%r17, %ctaid.x;
	mov.u32 	%r18, %ntid.x;
	mov.u32 	%r19, %tid.x;
	mad.lo.s32 	%r1, %r17, %r18, %r19;
	setp.ge.s32 	%p1, %r1, %r16;
	@%p1 bra 	$L__BB0_10;
	cvta.to.global.u64 	%rd12, %rd9;
	mul.wide.s32 	%rd13, %r1, 4;
	add.s64 	%rd14, %rd12, %rd13;
	ld.global.f32 	%f1, [%rd14];
	mul.f32 	%f7, %f1, 0f3F22F983;
	cvt.rni.s32.f32 	%r44, %f7;
	cvt.rn.f32.s32 	%f8, %r44;
	fma.rn.f32 	%f9, %f8, 0fBFC90FDA, %f1;
	fma.rn.f32 	%f10, %f8, 0fB3A22168, %f9;
	fma.rn.f32 	%f27, %f8, 0fA7C234C5, %f10;
	abs.f32 	%f3, %f1;
	setp.ltu.f32 	%p2, %f3, 0f47CE4780;
	@%p2 bra 	$L__BB0_9;
	setp.neu.f32 	%p3, %f3, 0f7F800000;
	@%p3 bra 	$L__BB0_4;
	mov.f32 	%f13, 0f00000000;
	mul.rn.f32 	%f27, %f1, %f13;
	mov.b32 	%r44, 0;
	bra.uni 	$L__BB0_9;
$L__BB0_4:
	mov.b32 	%r3, %f1;
	shl.b32 	%r21, %r3, 8;
	or.b32  	%r4, %r21, -2147483648;
	mov.b64 	%rd28, 0;
	mov.b32 	%r41, 0;
	mov.u64 	%rd26, __cudart_i2opi_f;
	mov.u64 	%rd27, %rd1;
$L__BB0_5:
	.pragma "nounroll";
	ld.global.nc.u32 	%r22, [%rd26];
	mad.wide.u32 	%rd17, %r22, %r4, %rd28;
	shr.u64 	%rd28, %rd17, 32;
	st.local.u32 	[%rd27], %rd17;
	add.s32 	%r41, %r41, 1;
	add.s64 	%rd27, %rd27, 4;
	add.s64 	%rd26, %rd26, 4;
	setp.ne.s32 	%p4, %r41, 6;
	@%p4 bra 	$L__BB0_5;
	shr.u32 	%r23, %r3, 23;
	st.local.u32 	[%rd1+24], %rd28;
	and.b32  	%r7, %r23, 31;
	and.b32  	%r24, %r23, 224;
	add.s32 	%r25, %r24, -128;
	shr.u32 	%r26, %r25, 5;
	mul.wide.u32 	%rd18, %r26, 4;
	sub.s64 	%rd8, %rd1, %rd18;
	ld.local.u32 	%r42, [%rd8+24];
	ld.local.u32 	%r43, [%rd8+20];
	setp.eq.s32 	%p5, %r7, 0;
	@%p5 bra 	$L__BB0_8;
	shf.l.wrap.b32 	%r42, %r43, %r42, %r7;
	ld.local.u32 	%r27, [%rd8+16];
	shf.l.wrap.b32 	%r43, %r27, %r43, %r7;
$L__BB0_8:
	shr.u32 	%r28, %r42, 30;
	shf.l.wrap.b32 	%r29, %r43, %r42, 2;
	shl.b32 	%r30, %r43, 2;
	shr.u32 	%r31, %r29, 31;
	add.s32 	%r32, %r31, %r28;
	neg.s32 	%r33, %r32;
	setp.lt.s32 	%p6, %r3, 0;
	selp.b32 	%r44, %r33, %r32, %p6;
	xor.b32  	%r34, %r29, %r3;
	shr.s32 	%r35, %r29, 31;
	xor.b32  	%r36, %r35, %r29;
	xor.b32  	%r37, %r35, %r30;
	cvt.u64.u32 	%rd19, %r36;
	shl.b64 	%rd20, %rd19, 32;
	cvt.u64.u32 	%rd21, %r37;
	or.b64  	%rd22, %rd20, %rd21;
	cvt.rn.f64.s64 	%fd1, %rd22;
	mul.f64 	%fd2, %fd1, 0d3BF921FB54442D19;
	cvt.rn.f32.f64 	%f11, %fd2;
	neg.f32 	%f12, %f11;
	setp.lt.s32 	%p7, %r34, 0;
	selp.f32 	%f27, %f12, %f11, %p7;
$L__BB0_9:
	mul.rn.f32 	%f14, %f27, %f27;
	and.b32  	%r39, %r44, 1;
	setp.eq.b32 	%p8, %r39, 1;
	selp.f32 	%f15, 0f3F800000, %f27, %p8;
	fma.rn.f32 	%f16, %f14, %f15, 0f00000000;
	fma.rn.f32 	%f17, %f14, 0f37CBAC00, 0fBAB607ED;
	selp.f32 	%f18, %f17, 0fB94D4153, %p8;
	selp.f32 	%f19, 0f3D2AAABB, 0f3C0885E4, %p8;
	fma.rn.f32 	%f20, %f18, %f14, %f19;
	selp.f32 	%f21, 0fBEFFFFFF, 0fBE2AAAA8, %p8;
	fma.rn.f32 	%f22, %f20, %f14, %f21;
	fma.rn.f32 	%f23, %f22, %f16, %f15;
	and.b32  	%r40, %r44, 2;
	setp.eq.s32 	%p9, %r40, 0;
	mov.f32 	%f24, 0f00000000;
	sub.f32 	%f25, %f24, %f23;
	selp.f32 	%f26, %f23, %f25, %p9;
	cvta.to.global.u64 	%rd23, %rd10;
	add.s64 	%rd25, %rd23, %rd13;
	st.global.f32 	[%rd25], %f26;
$L__BB0_10:
	ret;

}


// ===== COMPILED SASS (sm_100) =====

	.target	sm_100

	.elftype	@"ET_EXEC"


//--------------------- .note.nv.tkinfo           --------------------------
	.section	.note.nv.tkinfo,"",@"SHT_NOTE"
	.sectionflags	@"SHF_NOTE_NV_TKINFO"
	.tkinfo
        /*0018*/ 	.word	0x00000002
        /*0030*/ 	.string	""
        /*0030*/ 	.string	"ptxas"
        /*0030*/ 	.string	"Cuda compilation tools, release 13.0, V13.0.88"
        /*0030*/ 	.string	"Build cuda_13.0.r13.0/compiler.36424714_0"
        /*0030*/ 	.string	"-arch sm_100 -m 64 "



//--------------------- .note.nv.cuinfo           --------------------------
	.section	.note.nv.cuinfo,"",@"SHT_NOTE"
	.sectionflags	@"SHF_NOTE_NV_CUINFO"
        /*0018*/ 	.short	0x0002
        /*001a*/ 	.short	0x0064
        /*001c*/ 	.short	0x0082
	.zero		2


//--------------------- .nv.info                  --------------------------
	.section	.nv.info,"",@"SHT_CUDA_INFO"
	.align	4


	//----- nvinfo : EIATTR_REGCOUNT
	.align		4
        /*0000*/ 	.byte	0x04, 0x2f
        /*0002*/ 	.short	(.L_2 - .L_1)
	.align		4
.L_1:
        /*0004*/ 	.word	index@(_Z9vectorSinPfS_i)
        /*0008*/ 	.word	0x00000012


	//----- nvinfo : EIATTR_FRAME_SIZE
	.align		4
.L_2:
        /*000c*/ 	.byte	0x04, 0x11
        /*000e*/ 	.short	(.L_4 - .L_3)
	.align		4
.L_3:
        /*0010*/ 	.word	index@(_Z9vectorSinPfS_i)
        /*0014*/ 	.word	0x00000000


	//----- nvinfo : EIATTR_MIN_STACK_SIZE
	.align		4
.L_4:
        /*0018*/ 	.byte	0x04, 0x12
        /*001a*/ 	.short	(.L_6 - .L_5)
	.align		4
.L_5:
        /*001c*/ 	.word	index@(_Z9vectorSinPfS_i)
        /*0020*/ 	.word	0x00000000
.L_6:


//--------------------- .nv.compat                --------------------------
	.section	.nv.compat,"",@"SHT_CUDA_COMPAT_INFO"
	.align	4
        /*0000*/ 	.byte	0x02, 0x09, 0x00, 0x00, 0x02, 0x02, 0x01, 0x00, 0x02, 0x05, 0x05, 0x00, 0x03, 0x07, 0x01, 0x01
        /*0010*/ 	.byte	0x02, 0x03, 0x00, 0x00, 0x02, 0x06, 0x01, 0x00, 0x04, 0x0b, 0x08, 0x00, 0x01, 0x00, 0x00, 0x00
        /*0020*/ 	.byte	0x00, 0x00, 0x00, 0x00


//--------------------- .nv.info._Z9vectorSinPfS_i --------------------------
	.section	.nv.info._Z9vectorSinPfS_i,"",@"SHT_CUDA_INFO"
	.sectionflags	@""
	.align	4


	//----- nvinfo : EIATTR_CUDA_API_VERSION
	.align		4
        /*0000*/ 	.byte	0x04, 0x37
        /*0002*/ 	.short	(.L_8 - .L_7)
.L_7:
        /*0004*/ 	.word	0x00000082


	//----- nvinfo : EIATTR_KPARAM_INFO
	.align		4
.L_8:
        /*0008*/ 	.byte	0x04, 0x17
        /*000a*/ 	.short	(.L_10 - .L_9)
.L_9:
        /*000c*/ 	.word	0x00000000
        /*0010*/ 	.short	0x0002
        /*0012*/ 	.short	0x0010
        /*0014*/ 	.byte	0x00, 0xf0, 0x11, 0x00


	//----- nvinfo : EIATTR_KPARAM_INFO
	.align		4
.L_10:
        /*0018*/ 	.byte	0x04, 0x17
        /*001a*/ 	.short	(.L_12 - .L_11)
.L_11:
        /*001c*/ 	.word	0x00000000
        /*0020*/ 	.short	0x0001
        /*0022*/ 	.short	0x0008
        /*0024*/ 	.byte	0x00, 0xf5, 0x21, 0x00


	//----- nvinfo : EIATTR_KPARAM_INFO
	.align		4
.L_12:
        /*0028*/ 	.byte	0x04, 0x17
        /*002a*/ 	.short	(.L_14 - .L_13)
.L_13:
        /*002c*/ 	.word	0x00000000
        /*0030*/ 	.short	0x0000
        /*0032*/ 	.short	0x0000
        /*0034*/ 	.byte	0x00, 0xf5, 0x21, 0x00


	//----- nvinfo : EIATTR_SPARSE_MMA_MASK
	.align		4
.L_14:
        /*0038*/ 	.byte	0x03, 0x50
        /*003a*/ 	.short	0x0000


	//----- nvinfo : EIATTR_MAXREG_COUNT
	.align		4
        /*003c*/ 	.byte	0x03, 0x1b
        /*003e*/ 	.short	0x00ff


	//----- nvinfo : EIATTR_MERCURY_ISA_VERSION
	.align		4
        /*0040*/ 	.byte	0x03, 0x5f
        /*0042*/ 	.short	0x0101


	//----- nvinfo : EIATTR_VRC_CTA_INIT_COUNT
	.align		4
        /*0044*/ 	.byte	0x02, 0x4a
	.zero		1
	.zero		1


	//----- nvinfo : EIATTR_EXIT_INSTR_OFFSETS
	.align		4
        /*0048*/ 	.byte	0x04, 0x1c
        /*004a*/ 	.short	(.L_16 - .L_15)


	//   ....[0]....
.L_15:
        /*004c*/ 	.word	0x00000070


	//   ....[1]....
        /*0050*/ 	.word	0x000008a0


	//----- nvinfo : EIATTR_CRS_STACK_SIZE
	.align		4
.L_16:
        /*0054*/ 	.byte	0x04, 0x1e
        /*0056*/ 	.short	(.L_18 - .L_17)
.L_17:
        /*0058*/ 	.word	0x00000000


	//----- nvinfo : EIATTR_CBANK_PARAM_SIZE
	.align		4
.L_18:
        /*005c*/ 	.byte	0x03, 0x19
        /*005e*/ 	.short	0x0014


	//----- nvinfo : EIATTR_PARAM_CBANK
	.align		4
        /*0060*/ 	.byte	0x04, 0x0a
        /*0062*/ 	.short	(.L_20 - .L_19)
	.align		4
.L_19:
        /*0064*/ 	.word	index@(.nv.constant0._Z9vectorSinPfS_i)
        /*0068*/ 	.short	0x0380
        /*006a*/ 	.short	0x0014


	//----- nvinfo : EIATTR_SW_WAR
	.align		4
.L_20:
        /*006c*/ 	.byte	0x04, 0x36
        /*006e*/ 	.short	(.L_22 - .L_21)
.L_21:
        /*0070*/ 	.word	0x00000008
.L_22:


//--------------------- .nv.callgraph             --------------------------
	.section	.nv.callgraph,"",@"SHT_CUDA_CALLGRAPH"
	.align	4
	.sectionentsize	8
	.align		4
        /*0000*/ 	.word	0x00000000
	.align		4
        /*0004*/ 	.word	0xffffffff
	.align		4
        /*0008*/ 	.word	0x00000000
	.align		4
        /*000c*/ 	.word	0xfffffffe
	.align		4
        /*0010*/ 	.word	0x00000000
	.align		4
        /*0014*/ 	.word	0xfffffffd
	.align		4
        /*0018*/ 	.word	0x00000000
	.align		4
        /*001c*/ 	.word	0xfffffffc


//--------------------- .nv.constant4             --------------------------
	.section	.nv.constant4,"a",@progbits
	.align	8
	.align		8
.nv.constant4:
        /*0000*/ 	.dword	__cudart_i2opi_f


//--------------------- .text._Z9vectorSinPfS_i   --------------------------
	.section	.text._Z9vectorSinPfS_i,"ax",@progbits
	.align	128
        .global         _Z9vectorSinPfS_i
        .type           _Z9vectorSinPfS_i,@function
        .size           _Z9vectorSinPfS_i,(.L_x_6 - _Z9vectorSinPfS_i)
        .other          _Z9vectorSinPfS_i,@"STO_CUDA_ENTRY STV_DEFAULT"
_Z9vectorSinPfS_i:
.text._Z9vectorSinPfS_i:
[----:B------:R-:W-:Y:S01]  /*0000*/  LDC R1, c[0x0][0x37c] ;  /* 0x0000df00ff017b82 */ /* 0x000fe20000000800 */
[----:B------:R-:W0:Y:S07]  /*0010*/  S2R R3, SR_TID.X ;  /* 0x0000000000037919 */ /* 0x000e2e0000002100 */
[----:B------:R-:W0:Y:S01]  /*0020*/  S2UR UR4, SR_CTAID.X ;  /* 0x00000000000479c3 */ /* 0x000e220000002500 */
[----:B------:R-:W1:Y:S07]  /*0030*/  LDCU UR5, c[0x0][0x390] ;  /* 0x00007200ff0577ac */ /* 0x000e6e0008000800 */
[----:B------:R-:W0:Y:S02]  /*0040*/  LDC R2, c[0x0][0x360] ;  /* 0x0000d800ff027b82 */ /* 0x000e240000000800 */
[----:B0-----:R-:W-:-:S05]  /*0050*/  IMAD R2, R2, UR4, R3 ;  /* 0x0000000402027c24 */ /* 0x001fca000f8e0203 */
[----:B-1----:R-:W-:-:S13]  /*0060*/  ISETP.GE.AND P0, PT, R2, UR5, PT ;  /* 0x0000000502007c0c */ /* 0x002fda000bf06270 */
[----:B------:R-:W-:Y:S05]  /*0070*/  @P0 EXIT ;  /* 0x000000000000094d */ /* 0x000fea0003800000 */
[----:B------:R-:W0:Y:S01]  /*0080*/  LDC.64 R4, c[0x0][0x380] ;  /* 0x0000e000ff047b82 */ /* 0x000e220000000a00 */
[----:B------:R-:W1:Y:S01]  /*0090*/  LDCU.64 UR6, c[0x0][0x358] ;  /* 0x00006b00ff0677ac */ /* 0x000e620008000a00 */
[----:B0-----:R-:W-:-:S05]  /*00a0*/  IMAD.WIDE R4, R2, 0x4, R4 ;  /* 0x0000000402047825 */ /* 0x001fca00078e0204 */
[----:B-1----:R-:W2:Y:S01]  /*00b0*/  LDG.E R0, desc[UR6][R4.64] ;  /* 0x0000000604007981 */ /* 0x002ea2000c1e1900 */
[----:B------:R-:W-:Y:S01]  /*00c0*/  BSSY.RECONVERGENT B0, `(.L_x_0) ;  /* 0x0000069000007945 */ /* 0x000fe20003800200 */
[C---:B--2---:R-:W-:Y:S01]  /*00d0*/  FMUL R3, R0.reuse, 0.63661974668502807617 ;  /* 0x3f22f98300037820 */ /* 0x044fe20000400000 */
[----:B------:R-:W-:-:S05]  /*00e0*/  FSETP.GE.AND P0, PT, |R0|, 105615, PT ;  /* 0x47ce47800000780b */ /* 0x000fca0003f06200 */
[----:B------:R-:W0:Y:S02]  /*00f0*/  F2I.NTZ R3, R3 ;  /* 0x0000000300037305 */ /* 0x000e240000203100 */
[----:B0-----:R-:W-:-:S05]  /*0100*/  I2FP.F32.S32 R7, R3 ;  /* 0x0000000300077245 */ /* 0x001fca0000201400 */
[----:B------:R-:W-:-:S04]  /*0110*/  FFMA R6, R7, -1.5707962512969970703, R0 ;  /* 0xbfc90fda07067823 */ /* 0x000fc80000000000 */
[----:B------:R-:W-:-:S04]  /*0120*/  FFMA R6, R7, -7.5497894158615963534e-08, R6 ;  /* 0xb3a2216807067823 */ /* 0x000fc80000000006 */
[----:B------:R-:W-:Y:S01]  /*0130*/  FFMA R6, R7, -5.3903029534742383927e-15, R6 ;  /* 0xa7c234c507067823 */ /* 0x000fe20000000006 */
[----:B------:R-:W-:Y:S06]  /*0140*/  @!P0 BRA `(.L_x_1) ;  /* 0x0000000400808947 */ /* 0x000fec0003800000 */
[----:B------:R-:W-:-:S13]  /*0150*/  FSETP.NEU.AND P0, PT, |R0|, +INF , PT ;  /* 0x7f8000000000780b */ /* 0x000fda0003f0d200 */
[----:B------:R-:W-:Y:S01]  /*0160*/  @!P0 FMUL R6, RZ, R0 ;  /* 0x00000000ff068220 */ /* 0x000fe20000400000 */
[----:B------:R-:W-:Y:S01]  /*0170*/  @!P0 IMAD.MOV.U32 R3, RZ, RZ, RZ ;  /* 0x000000ffff038224 */ /* 0x000fe200078e00ff */
[----:B------:R-:W-:Y:S06]  /*0180*/  @!P0 BRA `(.L_x_1) ;  /* 0x0000000400708947 */ /* 0x000fec0003800000 */
[----:B------:R-:W-:Y:S01]  /*0190*/  IMAD.SHL.U32 R3, R0, 0x100, RZ ;  /* 0x0000010000037824 */ /* 0x000fe200078e00ff */
[----:B------:R-:W0:Y:S01]  /*01a0*/  LDCU.64 UR8, c[0x4][URZ] ;  /* 0x01000000ff0877ac */ /* 0x000e220008000a00 */
[----:B------:R-:W-:Y:S02]  /*01b0*/  IMAD.MOV.U32 R11, RZ, RZ, RZ ;  /* 0x000000ffff0b7224 */ /* 0x000fe400078e00ff */
[----:B------:R-:W-:Y:S01]  /*01c0*/  IMAD.MOV.U32 R8, RZ, RZ, RZ ;  /* 0x000000ffff087224 */ /* 0x000fe200078e00ff */
[----:B------:R-:W-:Y:S01]  /*01d0*/  LOP3.LUT R3, R3, 0x80000000, RZ, 0xfc, !PT ;  /* 0x8000000003037812 */ /* 0x000fe200078efcff */
[----:B------:R-:W-:Y:S01]  /*01e0*/  UMOV UR5, URZ ;  /* 0x000000ff00057c82 */ /* 0x000fe20008000000 */
[----:B------:R-:W-:-:S05]  /*01f0*/  UMOV UR4, URZ ;  /* 0x000000ff00047c82 */ /* 0x000fca0008000000 */
.L_x_2:
[----:B0-----:R-:W-:Y:S01]  /*0200*/  IMAD.U32 R6, RZ, RZ, UR8 ;  /* 0x00000008ff067e24 */ /* 0x001fe2000f8e00ff */
[----:B------:R-:W-:-:S05]  /*0210*/  MOV R7, UR9 ;  /* 0x0000000900077c02 */ /* 0x000fca0008000f00 */
[----:B------:R-:W2:Y:S01]  /*0220*/  LDG.E.CONSTANT R4, desc[UR6][R6.64] ;  /* 0x0000000606047981 */ /* 0x000ea2000c1e9900 */
[----:B------:R-:W-:Y:S01]  /*0230*/  UIADD3 UR4, UPT, UPT, UR4, 0x1, URZ ;  /* 0x0000000104047890 */ /* 0x000fe2000fffe0ff */
[C---:B------:R-:W-:Y:S01]  /*0240*/  ISETP.EQ.AND P0, PT, R8.reuse, RZ, PT ;  /* 0x000000ff0800720c */ /* 0x040fe20003f02270 */
[----:B------:R-:W-:Y:S01]  /*0250*/  UIADD3 UR8, UP1, UPT, UR8, 0x4, URZ ;  /* 0x0000000408087890 */ /* 0x000fe2000ff3e0ff */
[C---:B------:R-:W-:Y:S01]  /*0260*/  ISETP.EQ.AND P1, PT, R8.reuse, 0x4, PT ;  /* 0x000000040800780c */ /* 0x040fe20003f22270 */
[----:B------:R-:W-:Y:S01]  /*0270*/  UISETP.NE.AND UP0, UPT, UR4, 0x6, UPT ;  /* 0x000000060400788c */ /* 0x000fe2000bf05270 */
[C---:B------:R-:W-:Y:S01]  /*0280*/  ISETP.EQ.AND P2, PT, R8.reuse, 0x8, PT ;  /* 0x000000080800780c */ /* 0x040fe20003f42270 */
[----:B------:R-:W-:Y:S01]  /*0290*/  UIADD3.X UR9, UPT, UPT, URZ, UR9, URZ, UP1, !UPT ;  /* 0x00000009ff097290 */ /* 0x000fe20008ffe4ff */
[C---:B------:R-:W-:Y:S02]  /*02a0*/  ISETP.EQ.AND P3, PT, R8.reuse, 0xc, PT ;  /* 0x0000000c0800780c */ /* 0x040fe40003f62270 */
[----:B------:R-:W-:-:S02]  /*02b0*/  ISETP.EQ.AND P4, PT, R8, 0x10, PT ;  /* 0x000000100800780c */ /* 0x000fc40003f82270 */
[C---:B------:R-:W-:Y:S01]  /*02c0*/  ISETP.EQ.AND P5, PT, R8.reuse, 0x14, PT ;  /* 0x000000140800780c */ /* 0x040fe20003fa2270 */
[----:B------:R-:W-:Y:S02]  /*02d0*/  VIADD R8, R8, 0x4 ;  /* 0x0000000408087836 */ /* 0x000fe40000000000 */
[----:B--2---:R-:W-:-:S03]  /*02e0*/  IMAD.WIDE.U32 R4, R4, R3, RZ ;  /* 0x0000000304047225 */ /* 0x004fc600078e00ff */
[----:B------:R-:W-:-:S04]  /*02f0*/  IADD3 R4, P6, PT, R4, R11, RZ ;  /* 0x0000000b04047210 */ /* 0x000fc80007fde0ff */
[----:B------:R-:W-:Y:S01]  /*0300*/  IADD3.X R11, PT, PT, R5, UR5, RZ, P6, !PT ;  /* 0x00000005050b7c10 */ /* 0x000fe2000b7fe4ff */
[--C-:B------:R-:W-:Y:S01]  /*0310*/  @P0 IMAD.MOV.U32 R9, RZ, RZ, R4.reuse ;  /* 0x000000ffff090224 */ /* 0x100fe200078e0004 */
[----:B------:R-:W-:Y:S01]  /*0320*/  @P4 MOV R14, R4 ;  /* 0x00000004000e4202 */ /* 0x000fe20000000f00 */
[--C-:B------:R-:W-:Y:S02]  /*0330*/  @P1 IMAD.MOV.U32 R10, RZ, RZ, R4.reuse ;  /* 0x000000ffff0a1224 */ /* 0x100fe400078e0004 */
[--C-:B------:R-:W-:Y:S02]  /*0340*/  @P2 IMAD.MOV.U32 R12, RZ, RZ, R4.reuse ;  /* 0x000000ffff0c2224 */ /* 0x100fe400078e0004 */
[--C-:B------:R-:W-:Y:S02]  /*0350*/  @P3 IMAD.MOV.U32 R13, RZ, RZ, R4.reuse ;  /* 0x000000ffff0d3224 */ /* 0x100fe400078e0004 */
[----:B------:R-:W-:Y:S01]  /*0360*/  @P5 IMAD.MOV.U32 R15, RZ, RZ, R4 ;  /* 0x000000ffff0f5224 */ /* 0x000fe200078e0004 */
[----:B------:R-:W-:Y:S06]  /*0370*/  BRA.U UP0, `(.L_x_2) ;  /* 0xfffffffd00a07547 */ /* 0x000fec000b83ffff */
[----:B------:R-:W-:Y:S01]  /*0380*/  SHF.R.U32.HI R3, RZ, 0x17, R0 ;  /* 0x00000017ff037819 */ /* 0x000fe20000011600 */
[----:B------:R-:W-:Y:S03]  /*0390*/  BSSY.RECONVERGENT B1, `(.L_x_3) ;  /* 0x0000029000017945 */ /* 0x000fe60003800200 */
[C---:B------:R-:W-:Y:S02]  /*03a0*/  LOP3.LUT R4, R3.reuse, 0xe0, RZ, 0xc0, !PT ;  /* 0x000000e003047812 */ /* 0x040fe400078ec0ff */
[----:B------:R-:W-:-:S03]  /*03b0*/  LOP3.LUT P6, RZ, R3, 0x1f, RZ, 0xc0, !PT ;  /* 0x0000001f03ff7812 */ /* 0x000fc600078cc0ff */
[----:B------:R-:W-:-:S05]  /*03c0*/  VIADD R4, R4, 0xffffff80 ;  /* 0xffffff8004047836 */ /* 0x000fca0000000000 */
[----:B------:R-:W-:-:S05]  /*03d0*/  SHF.R.U32.HI R4, RZ, 0x5, R4 ;  /* 0x00000005ff047819 */ /* 0x000fca0000011604 */
[----:B------:R-:W-:-:S05]  /*03e0*/  IMAD.U32 R6, R4, -0x4, RZ ;  /* 0xfffffffc04067824 */ /* 0x000fca00078e00ff */
[C---:B------:R-:W-:Y:S02]  /*03f0*/  ISETP.EQ.AND P3, PT, R6.reuse, -0x18, PT ;  /* 0xffffffe80600780c */ /* 0x040fe40003f62270 */
[C---:B------:R-:W-:Y:S02]  /*0400*/  ISETP.EQ.AND P4, PT, R6.reuse, -0x14, PT ;  /* 0xffffffec0600780c */ /* 0x040fe40003f82270 */
[C---:B------:R-:W-:Y:S02]  /*0410*/  ISETP.EQ.AND P2, PT, R6.reuse, -0x10, PT ;  /* 0xfffffff00600780c */ /* 0x040fe40003f42270 */
[C---:B------:R-:W-:Y:S02]  /*0420*/  ISETP.EQ.AND P1, PT, R6.reuse, -0xc, PT ;  /* 0xfffffff40600780c */ /* 0x040fe40003f22270 */
[C---:B------:R-:W-:Y:S02]  /*0430*/  ISETP.EQ.AND P0, PT, R6.reuse, -0x8, PT ;  /* 0xfffffff80600780c */ /* 0x040fe40003f02270 */
[----:B------:R-:W-:-:S03]  /*0440*/  ISETP.EQ.AND P5, PT, R6, RZ, PT ;  /* 0x000000ff0600720c */ /* 0x000fc60003fa2270 */
[----:B------:R-:W-:Y:S02]  /*0450*/  @P3 MOV R4, R9 ;  /* 0x0000000900043202 */ /* 0x000fe40000000f00 */
[C---:B------:R-:W-:Y:S01]  /*0460*/  ISETP.EQ.AND P3, PT, R6.reuse, -0x4, PT ;  /* 0xfffffffc0600780c */ /* 0x040fe20003f62270 */
[----:B------:R-:W-:Y:S02]  /*0470*/  @P4 IMAD.MOV.U32 R5, RZ, RZ, R9 ;  /* 0x000000ffff054224 */ /* 0x000fe400078e0009 */
[----:B------:R-:W-:Y:S01]  /*0480*/  @P4 IMAD.MOV.U32 R4, RZ, RZ, R10 ;  /* 0x000000ffff044224 */ /* 0x000fe200078e000a */
[----:B------:R-:W-:Y:S01]  /*0490*/  ISETP.EQ.AND P4, PT, R6, 0x4, PT ;  /* 0x000000040600780c */ /* 0x000fe20003f82270 */
[----:B------:R-:W-:Y:S02]  /*04a0*/  @P2 IMAD.MOV.U32 R4, RZ, RZ, R12 ;  /* 0x000000ffff042224 */ /* 0x000fe400078e000c */
[----:B------:R-:W-:Y:S02]  /*04b0*/  @P1 IMAD.MOV.U32 R4, RZ, RZ, R13 ;  /* 0x000000ffff041224 */ /* 0x000fe400078e000d */
[----:B------:R-:W-:-:S02]  /*04c0*/  @P0 IMAD.MOV.U32 R4, RZ, RZ, R14 ;  /* 0x000000ffff040224 */ /* 0x000fc400078e000e */
[----:B------:R-:W-:Y:S01]  /*04d0*/  @P2 IMAD.MOV.U32 R5, RZ, RZ, R10 ;  /* 0x000000ffff052224 */ /* 0x000fe200078e000a */
[----:B------:R-:W-:Y:S01]  /*04e0*/  @P1 MOV R5, R12 ;  /* 0x0000000c00051202 */ /* 0x000fe20000000f00 */
[----:B------:R-:W-:Y:S01]  /*04f0*/  @P0 IMAD.MOV.U32 R5, RZ, RZ, R13 ;  /* 0x000000ffff050224 */ /* 0x000fe200078e000d */
[----:B------:R-:W-:Y:S01]  /*0500*/  @P3 MOV R4, R15 ;  /* 0x0000000f00043202 */ /* 0x000fe20000000f00 */
[----:B------:R-:W-:Y:S02]  /*0510*/  @P5 IMAD.MOV.U32 R4, RZ, RZ, R11 ;  /* 0x000000ffff045224 */ /* 0x000fe400078e000b */
[----:B------:R-:W-:Y:S02]  /*0520*/  @P3 IMAD.MOV.U32 R5, RZ, RZ, R14 ;  /* 0x000000ffff053224 */ /* 0x000fe400078e000e */
[----:B------:R-:W-:Y:S02]  /*0530*/  @P5 IMAD.MOV.U32 R5, RZ, RZ, R15 ;  /* 0x000000ffff055224 */ /* 0x000fe400078e000f */
[----:B------:R-:W-:-:S02]  /*0540*/  @P4 IMAD.MOV.U32 R5, RZ, RZ, R11 ;  /* 0x000000ffff054224 */ /* 0x000fc400078e000b */
[----:B------:R-:W-:Y:S01]  /*0550*/  IMAD.MOV.U32 R8, RZ, RZ, R4 ;  /* 0x000000ffff087224 */ /* 0x000fe200078e0004 */
[----:B------:R-:W-:Y:S06]  /*0560*/  @!P6 BRA `(.L_x_4) ;  /* 0x00000000002ce947 */ /* 0x000fec0003800000 */
[----:B------:R-:W-:Y:S01]  /*0570*/  @P2 MOV R4, R9 ;  /* 0x0000000900042202 */ /* 0x000fe20000000f00 */
[----:B------:R-:W-:Y:S01]  /*0580*/  @P1 IMAD.MOV.U32 R4, RZ, RZ, R10 ;  /* 0x000000ffff041224 */ /* 0x000fe200078e000a */
[----:B------:R-:W-:Y:S01]  /*0590*/  LOP3.LUT R3, R3, 0x1f, RZ, 0xc0, !PT ;  /* 0x0000001f03037812 */ /* 0x000fe200078ec0ff */
[----:B------:R-:W-:Y:S01]  /*05a0*/  @P0 IMAD.MOV.U32 R4, RZ, RZ, R12 ;  /* 0x000000ffff040224 */ /* 0x000fe200078e000c */
[----:B------:R-:W-:Y:S01]  /*05b0*/  ISETP.EQ.AND P0, PT, R6, 0x8, PT ;  /* 0x000000080600780c */ /* 0x000fe20003f02270 */
[----:B------:R-:W-:Y:S01]  /*05c0*/  @P3 IMAD.MOV.U32 R4, RZ, RZ, R13 ;  /* 0x000000ffff043224 */ /* 0x000fe200078e000d */
[----:B------:R-:W-:Y:S01]  /*05d0*/  SHF.L.W.U32.HI R8, R5, R3, R8 ;  /* 0x0000000305087219 */ /* 0x000fe20000010e08 */
[----:B------:R-:W-:Y:S01]  /*05e0*/  @P5 IMAD.MOV.U32 R4, RZ, RZ, R14 ;  /* 0x000000ffff045224 */ /* 0x000fe200078e000e */
[----:B------:R-:W-:-:S09]  /*05f0*/  @P4 MOV R4, R15 ;  /* 0x0000000f00044202 */ /* 0x000fd20000000f00 */
[----:B------:R-:W-:-:S05]  /*0600*/  @P0 IMAD.MOV.U32 R4, RZ, RZ, R11 ;  /* 0x000000ffff040224 */ /* 0x000fca00078e000b */
[----:B------:R-:W-:-:S07]  /*0610*/  SHF.L.W.U32.HI R5, R4, R3, R5 ;  /* 0x0000000304057219 */ /* 0x000fce0000010e05 */
.L_x_4:
[----:B------:R-:W-:Y:S05]  /*0620*/  BSYNC.RECONVERGENT B1 ;  /* 0x0000000000017941 */ /* 0x000fea0003800200 */
.L_x_3:
[C---:B------:R-:W-:Y:S01]  /*0630*/  SHF.L.W.U32.HI R9, R5.reuse, 0x2, R8 ;  /* 0x0000000205097819 */ /* 0x040fe20000010e08 */
[----:B------:R-:W-:Y:S01]  /*0640*/  IMAD.SHL.U32 R5, R5, 0x4, RZ ;  /* 0x0000000405057824 */ /* 0x000fe200078e00ff */
[----:B------:R-:W-:Y:S01]  /*0650*/  UMOV UR4, 0x54442d19 ;  /* 0x54442d1900047882 */ /* 0x000fe20000000000 */
[----:B------:R-:W-:Y:S01]  /*0660*/  UMOV UR5, 0x3bf921fb ;  /* 0x3bf921fb00057882 */ /* 0x000fe20000000000 */
[----:B------:R-:W-:Y:S02]  /*0670*/  SHF.R.S32.HI R4, RZ, 0x1f, R9 ;  /* 0x0000001fff047819 */ /* 0x000fe40000011409 */
[----:B------:R-:W-:Y:S02]  /*0680*/  ISETP.GE.AND P0, PT, R0, RZ, PT ;  /* 0x000000ff0000720c */ /* 0x000fe40003f06270 */
[C---:B------:R-:W-:Y:S02]  /*0690*/  LOP3.LUT R6, R4.reuse, R5, RZ, 0x3c, !PT ;  /* 0x0000000504067212 */ /* 0x040fe400078e3cff */
[----:B------:R-:W-:-:S02]  /*06a0*/  LOP3.LUT R7, R4, R9, RZ, 0x3c, !PT ;  /* 0x0000000904077212 */ /* 0x000fc400078e3cff */
[----:B------:R-:W-:Y:S02]  /*06b0*/  SHF.R.U32.HI R3, RZ, 0x1e, R8 ;  /* 0x0000001eff037819 */ /* 0x000fe40000011608 */
[----:B------:R-:W0:Y:S01]  /*06c0*/  I2F.F64.S64 R4, R6 ;  /* 0x0000000600047312 */ /* 0x000e220000301c00 */
[C---:B------:R-:W-:Y:S02]  /*06d0*/  LOP3.LUT R0, R9.reuse, R0, RZ, 0x3c, !PT ;  /* 0x0000000009007212 */ /* 0x040fe400078e3cff */
[----:B------:R-:W-:Y:S02]  /*06e0*/  LEA.HI R3, R9, R3, RZ, 0x1 ;  /* 0x0000000309037211 */ /* 0x000fe400078f08ff */
[----:B------:R-:W-:-:S03]  /*06f0*/  ISETP.GE.AND P1, PT, R0, RZ, PT ;  /* 0x000000ff0000720c */ /* 0x000fc60003f26270 */
[----:B------:R-:W-:-:S04]  /*0700*/  IMAD.MOV R0, RZ, RZ, -R3 ;  /* 0x000000ffff007224 */ /* 0x000fc800078e0a03 */
[----:B------:R-:W-:Y:S01]  /*0710*/  @!P0 IMAD.MOV.U32 R3, RZ, RZ, R0 ;  /* 0x000000ffff038224 */ /* 0x000fe200078e0000 */
[----:B0-----:R-:W-:-:S10]  /*0720*/  DMUL R4, R4, UR4 ;  /* 0x0000000404047c28 */ /* 0x001fd40008000000 */
[----:B------:R-:W0:Y:S02]  /*0730*/  F2F.F32.F64 R4, R4 ;  /* 0x0000000400047310 */ /* 0x000e240000301000 */
[----:B0-----:R-:W-:-:S07]  /*0740*/  FSEL R6, -R4, R4, !P1 ;  /* 0x0000000404067208 */ /* 0x001fce0004800100 */
.L_x_1:
[----:B------:R-:W-:Y:S05]  /*0750*/  BSYNC.RECONVERGENT B0 ;  /* 0x0000000000007941 */ /* 0x000fea0003800200 */
.L_x_0:
[----:B------:R-:W-:Y:S01]  /*0760*/  MOV R0, 0x37cbac00 ;  /* 0x37cbac0000007802 */ /* 0x000fe20000000f00 */
[----:B------:R-:W-:Y:S01]  /*0770*/  FMUL R7, R6, R6 ;  /* 0x0000000606077220 */ /* 0x000fe20000400000 */
[----:B------:R-:W-:Y:S01]  /*0780*/  LOP3.LUT R8, R3, 0x1, RZ, 0xc0, !PT ;  /* 0x0000000103087812 */ /* 0x000fe200078ec0ff */
[----:B------:R-:W0:Y:S01]  /*0790*/  LDC.64 R4, c[0x0][0x388] ;  /* 0x0000e200ff047b82 */ /* 0x000e220000000a00 */
[----:B------:R-:W-:Y:S02]  /*07a0*/  IMAD.MOV.U32 R9, RZ, RZ, 0x3effffff ;  /* 0x3effffffff097424 */ /* 0x000fe400078e00ff */
[----:B------:R-:W-:Y:S01]  /*07b0*/  FFMA R0, R7, R0, -0.0013887860113754868507 ;  /* 0xbab607ed07007423 */ /* 0x000fe20000000000 */
[----:B------:R-:W-:Y:S01]  /*07c0*/  ISETP.NE.U32.AND P0, PT, R8, 0x1, PT ;  /* 0x000000010800780c */ /* 0x000fe20003f05070 */
[----:B------:R-:W-:Y:S01]  /*07d0*/  IMAD.MOV.U32 R8, RZ, RZ, 0x3d2aaabb ;  /* 0x3d2aaabbff087424 */ /* 0x000fe200078e00ff */
[----:B------:R-:W-:Y:S02]  /*07e0*/  LOP3.LUT P1, RZ, R3, 0x2, RZ, 0xc0, !PT ;  /* 0x0000000203ff7812 */ /* 0x000fe4000782c0ff */
[----:B------:R-:W-:-:S02]  /*07f0*/  FSEL R0, R0, -0.00019574658654164522886, !P0 ;  /* 0xb94d415300007808 */ /* 0x000fc40004000000 */
[----:B------:R-:W-:Y:S02]  /*0800*/  FSEL R8, R8, 0.0083327032625675201416, !P0 ;  /* 0x3c0885e408087808 */ /* 0x000fe40004000000 */
[----:B------:R-:W-:-:S03]  /*0810*/  FSEL R3, -R9, -0.16666662693023681641, !P0 ;  /* 0xbe2aaaa809037808 */ /* 0x000fc60004000100 */
[----:B------:R-:W-:Y:S01]  /*0820*/  FFMA R8, R7, R0, R8 ;  /* 0x0000000007087223 */ /* 0x000fe20000000008 */
[----:B------:R-:W-:-:S03]  /*0830*/  FSEL R0, R6, 1, P0 ;  /* 0x3f80000006007808 */ /* 0x000fc60000000000 */
[C---:B------:R-:W-:Y:S02]  /*0840*/  FFMA R3, R7.reuse, R8, R3 ;  /* 0x0000000807037223 */ /* 0x040fe40000000003 */
[----:B------:R-:W-:-:S04]  /*0850*/  FFMA R7, R7, R0, RZ ;  /* 0x0000000007077223 */ /* 0x000fc800000000ff */
[----:B------:R-:W-:Y:S01]  /*0860*/  FFMA R3, R7, R3, R0 ;  /* 0x0000000307037223 */ /* 0x000fe20000000000 */
[----:B0-----:R-:W-:-:S04]  /*0870*/  IMAD.WIDE R4, R2, 0x4, R4 ;  /* 0x0000000402047825 */ /* 0x001fc800078e0204 */
[----:B------:R-:W-:-:S05]  /*0880*/  @P1 FADD R3, RZ, -R3 ;  /* 0x80000003ff031221 */ /* 0x000fca0000000000 */
[----:B------:R-:W-:Y:S01]  /*0890*/  STG.E desc[UR6][R4.64], R3 ;  /* 0x0000000304007986 */ /* 0x000fe2000c101906 */
[----:B------:R-:W-:Y:S05]  /*08a0*/  EXIT ;  /* 0x000000000000794d */ /* 0x000fea0003800000 */
.L_x_5:
[----:B------:R-:W-:-:S00]  /*08b0*/  BRA `(.L_x_5) ;  /* 0xfffffffc00fc7947 */ /* 0x000fc0000383ffff */
[----:B------:R-:W-:-:S00]  /*08c0*/  NOP ;  /* 0x0000000000007918 */ /* 0x000fc00000000000 */
        /* <DEDUP_REMOVED lines=11> */
.L_x_6:


//--------------------- .nv.global.init           --------------------------
	.section	.nv.global.init,"aw",@progbits
	.align	4
.nv.global.init:
	.type		__cudart_i2opi_f,@object
	.size		__cudart_i2opi_f,(.L_0 - __cudart_i2opi_f)
__cudart_i2opi_f:
        /*0000*/ 	.byte	0x41, 0x90, 0x43, 0x3c, 0x99, 0x95, 0x62, 0xdb, 0xc0, 0xdd, 0x34, 0xf5, 0xd1, 0x57, 0x27, 0xfc
        /*0010*/ 	.byte	0x29, 0x15, 0x44, 0x4e, 0x6e, 0x83, 0xf9, 0xa2
.L_0:


//--------------------- .nv.shared.reserved.0     --------------------------
	.section	.nv.shared.reserved.0,"aw",@nobits
	.weak		__nv_reservedSMEM_offset_0_alias
	.size		__nv_reservedSMEM_offset_0_alias, 0, 64
	.other		__nv_reservedSMEM_offset_0_alias,@"STO_CUDA_RESERVED_SHARED STV_DEFAULT"
__nv_reservedSMEM_offset_0_alias:
	.zero		0
	.zero		64


//--------------------- .nv.constant0._Z9vectorSinPfS_i --------------------------
	.section	.nv.constant0._Z9vectorSinPfS_i,"a",@progbits
	.sectionflags	@""
	.align	4
.nv.constant0._Z9vectorSinPfS_i:
	.zero		916


//--------------------- SYMBOLS --------------------------

	.type		.nv.reservedSmem.offset0,@object
	.size		.nv.reservedSmem.offset0,0x4
